	.headerflags	@"EF_CUDA_TEXMODE_UNIFIED EF_CUDA_64BIT_ADDRESS EF_CUDA_ACCELERATORS EF_CUDA_SM90 EF_CUDA_VIRTUAL_SM(EF_CUDA_SM90)"
	.elftype	@"ET_EXEC"


//--------------------- .nv.info                  --------------------------
	.section	.nv.info,"",@"SHT_CUDA_INFO"
	.align	4


	//----- nvinfo : EIATTR_REGCOUNT
	.align		4
        /*0000*/ 	.byte	0x04, 0x2f
        /*0002*/ 	.short	(.L_3 - .L_2)
	.align		4
.L_2:
        /*0004*/ 	.word	index@(triton_poi_fused__native_batch_norm_legit_no_training_convolution_relu_21)
        /*0008*/ 	.word	0x00000016


	//----- nvinfo : EIATTR_MIN_STACK_SIZE
	.align		4
.L_3:
        /*000c*/ 	.byte	0x04, 0x12
        /*000e*/ 	.short	(.L_5 - .L_4)
	.align		4
.L_4:
        /*0010*/ 	.word	index@(triton_poi_fused__native_batch_norm_legit_no_training_convolution_relu_21)
        /*0014*/ 	.word	0x00000000


	//----- nvinfo : EIATTR_FRAME_SIZE
	.align		4
.L_5:
        /*0018*/ 	.byte	0x04, 0x11
        /*001a*/ 	.short	(.L_7 - .L_6)
	.align		4
.L_6:
        /*001c*/ 	.word	index@(triton_poi_fused__native_batch_norm_legit_no_training_convolution_relu_21)
        /*0020*/ 	.word	0x00000000


	//----- nvinfo : EIATTR_MIN_STACK_SIZE
	.align		4
.L_7:
        /*0024*/ 	.byte	0x04, 0x12
        /*0026*/ 	.short	(.L_9 - .L_8)
	.align		4
.L_8:
        /*0028*/ 	.word	index@(triton_poi_fused__native_batch_norm_legit_no_training_convolution_relu_21)
        /*002c*/ 	.word	0x00000000
.L_9:


//--------------------- .nv.info.triton_poi_fused__native_batch_norm_legit_no_training_convolution_relu_21 --------------------------
	.section	.nv.info.triton_poi_fused__native_batch_norm_legit_no_training_convolution_relu_21,"",@"SHT_CUDA_INFO"
	.sectionflags	@""
	.align	4


	//----- nvinfo : EIATTR_CUDA_API_VERSION
	.align		4
        /*0000*/ 	.byte	0x04, 0x37
        /*0002*/ 	.short	(.L_11 - .L_10)
.L_10:
        /*0004*/ 	.word	0x0000007c


	//----- nvinfo : EIATTR_KPARAM_INFO
	.align		4
.L_11:
        /*0008*/ 	.byte	0x04, 0x17
        /*000a*/ 	.short	(.L_13 - .L_12)
.L_12:
        /*000c*/ 	.word	0x00000000
        /*0010*/ 	.short	0x0007
        /*0012*/ 	.short	0x0038
        /*0014*/ 	.byte	0x00, 0xf0, 0x11, 0x00


	//----- nvinfo : EIATTR_KPARAM_INFO
	.align		4
.L_13:
        /*0018*/ 	.byte	0x04, 0x17
        /*001a*/ 	.short	(.L_15 - .L_14)
.L_14:
        /*001c*/ 	.word	0x00000000
        /*0020*/ 	.short	0x0006
        /*0022*/ 	.short	0x0030
        /*0024*/ 	.byte	0x00, 0xf4, 0x21, 0x00


	//----- nvinfo : EIATTR_KPARAM_INFO
	.align		4
.L_15:
        /*0028*/ 	.byte	0x04, 0x17
        /*002a*/ 	.short	(.L_17 - .L_16)
.L_16:
        /*002c*/ 	.word	0x00000000
        /*0030*/ 	.short	0x0005
        /*0032*/ 	.short	0x0028
        /*0034*/ 	.byte	0x00, 0xf4, 0x21, 0x00


	//----- nvinfo : EIATTR_KPARAM_INFO
	.align		4
.L_17:
        /*0038*/ 	.byte	0x04, 0x17
        /*003a*/ 	.short	(.L_19 - .L_18)
.L_18:
        /*003c*/ 	.word	0x00000000
        /*0040*/ 	.short	0x0004
        /*0042*/ 	.short	0x0020
        /*0044*/ 	.byte	0x00, 0xf4, 0x21, 0x00


	//----- nvinfo : EIATTR_KPARAM_INFO
	.align		4
.L_19:
        /*0048*/ 	.byte	0x04, 0x17
        /*004a*/ 	.short	(.L_21 - .L_20)
.L_20:
        /*004c*/ 	.word	0x00000000
        /*0050*/ 	.short	0x0003
        /*0052*/ 	.short	0x0018
        /*0054*/ 	.byte	0x00, 0xf4, 0x21, 0x00


	//----- nvinfo : EIATTR_KPARAM_INFO
	.align		4
.L_21:
        /*0058*/ 	.byte	0x04, 0x17
        /*005a*/ 	.short	(.L_23 - .L_22)
.L_22:
        /*005c*/ 	.word	0x00000000
        /*0060*/ 	.short	0x0002
        /*0062*/ 	.short	0x0010
        /*0064*/ 	.byte	0x00, 0xf4, 0x21, 0x00


	//----- nvinfo : EIATTR_KPARAM_INFO
	.align		4
.L_23:
        /*0068*/ 	.byte	0x04, 0x17
        /*006a*/ 	.short	(.L_25 - .L_24)
.L_24:
        /*006c*/ 	.word	0x00000000
        /*0070*/ 	.short	0x0001
        /*0072*/ 	.short	0x0008
        /*0074*/ 	.byte	0x00, 0xf4, 0x21, 0x00


	//----- nvinfo : EIATTR_KPARAM_INFO
	.align		4
.L_25:
        /*0078*/ 	.byte	0x04, 0x17
        /*007a*/ 	.short	(.L_27 - .L_26)
.L_26:
        /*007c*/ 	.word	0x00000000
        /*0080*/ 	.short	0x0000
        /*0082*/ 	.short	0x0000
        /*0084*/ 	.byte	0x00, 0xf4, 0x21, 0x00


	//----- nvinfo : EIATTR_SPARSE_MMA_MASK
	.align		4
.L_27:
        /*0088*/ 	.byte	0x03, 0x50
        /*008a*/ 	.short	0x0000


	//----- nvinfo : EIATTR_MAXREG_COUNT
	.align		4
        /*008c*/ 	.byte	0x03, 0x1b
        /*008e*/ 	.short	0x00ff


	//----- nvinfo : EIATTR_EXIT_INSTR_OFFSETS
	.align		4
        /*0090*/ 	.byte	0x04, 0x1c
        /*0092*/ 	.short	(.L_29 - .L_28)


	//   ....[0]....
.L_28:
        /*0094*/ 	.word	0x000003c0


	//----- nvinfo : EIATTR_REQNTID
	.align		4
.L_29:
        /*0098*/ 	.byte	0x04, 0x10
        /*009a*/ 	.short	(.L_31 - .L_30)
.L_30:
        /*009c*/ 	.word	0x00000080
        /*00a0*/ 	.word	0x00000001
        /*00a4*/ 	.word	0x00000001


	//----- nvinfo : EIATTR_CBANK_PARAM_SIZE
	.align		4
.L_31:
        /*00a8*/ 	.byte	0x03, 0x19
        /*00aa*/ 	.short	0x003c


	//----- nvinfo : EIATTR_PARAM_CBANK
	.align		4
        /*00ac*/ 	.byte	0x04, 0x0a
        /*00ae*/ 	.short	(.L_33 - .L_32)
	.align		4
.L_32:
        /*00b0*/ 	.word	index@(.nv.constant0.triton_poi_fused__native_batch_norm_legit_no_training_convolution_relu_21)
        /*00b4*/ 	.short	0x0210
        /*00b6*/ 	.short	0x003c


	//----- nvinfo : EIATTR_SW_WAR
	.align		4
.L_33:
        /*00b8*/ 	.byte	0x04, 0x36
        /*00ba*/ 	.short	(.L_35 - .L_34)
.L_34:
        /*00bc*/ 	.word	0x00000008
.L_35:


//--------------------- .nv.callgraph             --------------------------
	.section	.nv.callgraph,"",@"SHT_CUDA_CALLGRAPH"
	.align	4
	.sectionentsize	8
	.align		4
        /*0000*/ 	.word	0x00000000
	.align		4
        /*0004*/ 	.word	0xffffffff
	.align		4
        /*0008*/ 	.word	0x00000000
	.align		4
        /*000c*/ 	.word	0xfffffffe
	.align		4
        /*0010*/ 	.word	0x00000000
	.align		4
        /*0014*/ 	.word	0xfffffffd
	.align		4
        /*0018*/ 	.word	0x00000000
	.align		4
        /*001c*/ 	.word	0xfffffffc


//--------------------- .nv.constant4             --------------------------
	.section	.nv.constant4,"a",@progbits
	.align	8
	.align		8
.nv.constant4:
        /*0000*/ 	.dword	_$_str
	.align		8
        /*0008*/ 	.dword	_$_str_$_2


//--------------------- .text.triton_poi_fused__native_batch_norm_legit_no_training_convolution_relu_21 --------------------------
	.section	.text.triton_poi_fused__native_batch_norm_legit_no_training_convolution_relu_21,"ax",@progbits
	.align	128
        .global         triton_poi_fused__native_batch_norm_legit_no_training_convolution_relu_21
        .type           triton_poi_fused__native_batch_norm_legit_no_training_convolution_relu_21,@function
        .size           triton_poi_fused__native_batch_norm_legit_no_training_convolution_relu_21,(.L_x_1 - triton_poi_fused__native_batch_norm_legit_no_training_convolution_relu_21)
        .other          triton_poi_fused__native_batch_norm_legit_no_training_convolution_relu_21,@"STO_CUDA_ENTRY STV_DEFAULT"
triton_poi_fused__native_batch_norm_legit_no_training_convolution_relu_21:
.text.triton_poi_fused__native_batch_norm_legit_no_training_convolution_relu_21:
[----:B------:R-:W-:Y:S01]  /*0000*/  LDC R1, c[0x0][0x28] ;  /* 0x00000a00ff017b82 */ /* 0x000fe20000000800 */
[----:B------:R-:W1:Y:S07]  /*0010*/  S2R R0, SR_TID.X ;  /* 0x0000000000007919 */ /* 0x000e6e0000002100 */
[----:B------:R-:W2:Y:S01]  /*0020*/  LDC.64 R14, c[0x0][0x228] ;  /* 0x00008a00ff0e7b82 */ /* 0x000ea20000000a00 */
[----:B------:R-:W-:Y:S01]  /*0030*/  ULDC.64 UR4, c[0x0][0x208] ;  /* 0x0000820000047ab9 */ /* 0x000fe20000000a00 */
[----:B------:R-:W3:Y:S06]  /*0040*/  S2R R5, SR_CTAID.X ;  /* 0x0000000000057919 */ /* 0x000eec0000002500 */
[----:B------:R-:W4:Y:S08]  /*0050*/  LDC.64 R10, c[0x0][0x218] ;  /* 0x00008600ff0a7b82 */ /* 0x000f300000000a00 */
[----:B------:R-:W5:Y:S08]  /*0060*/  LDC.64 R12, c[0x0][0x220] ;  /* 0x00008800ff0c7b82 */ /* 0x000f700000000a00 */
[----:B------:R-:W4:Y:S01]  /*0070*/  LDC.64 R16, c[0x0][0x230] ;  /* 0x00008c00ff107b82 */ /* 0x000f220000000a00 */
[----:B-1----:R-:W-:-:S02]  /*0080*/  SHF.L.U32 R0, R0, 0x1, RZ ;  /* 0x0000000100007819 */ /* 0x002fc400000006ff */
[----:B---3--:R-:W-:Y:S02]  /*0090*/  SHF.R.S32.HI R3, RZ, 0x17, R5 ;  /* 0x00000017ff037819 */ /* 0x008fe40000011405 */
[----:B------:R-:W-:Y:S02]  /*00a0*/  LOP3.LUT R0, R0, 0xfe, RZ, 0xc0, !PT ;  /* 0x000000fe00007812 */ /* 0x000fe400078ec0ff */
[----:B------:R-:W-:Y:S02]  /*00b0*/  SGXT R3, R3, 0x1 ;  /* 0x000000010303781a */ /* 0x000fe40000000200 */
[----:B------:R-:W-:Y:S02]  /*00c0*/  LEA R0, R5, R0, 0x8 ;  /* 0x0000000005007211 */ /* 0x000fe400078e40ff */
[----:B------:R-:W1:Y:S02]  /*00d0*/  LDC.64 R4, c[0x0][0x238] ;  /* 0x00008e00ff047b82 */ /* 0x000e640000000a00 */
[----:B------:R-:W-:-:S04]  /*00e0*/  LEA.HI R3, R3, R0, RZ, 0x4 ;  /* 0x0000000003037211 */ /* 0x000fc800078f20ff */
[--C-:B------:R-:W-:Y:S02]  /*00f0*/  SHF.R.S32.HI R2, RZ, 0x4, R3.reuse ;  /* 0x00000004ff027819 */ /* 0x100fe40000011403 */
[----:B------:R-:W-:-:S04]  /*0100*/  SHF.R.S32.HI R3, RZ, 0x1f, R3 ;  /* 0x0000001fff037819 */ /* 0x000fc80000011403 */
[----:B------:R-:W-:-:S04]  /*0110*/  LEA.HI R3, R3, R2, RZ, 0x9 ;  /* 0x0000000203037211 */ /* 0x000fc800078f48ff */
[----:B------:R-:W-:-:S04]  /*0120*/  LOP3.LUT R3, R3, 0xfffffe00, RZ, 0xc0, !PT ;  /* 0xfffffe0003037812 */ /* 0x000fc800078ec0ff */
[----:B------:R-:W-:Y:S02]  /*0130*/  IADD3 R19, R2, -R3, RZ ;  /* 0x8000000302137210 */ /* 0x000fe40007ffe0ff */
[----:B------:R-:W3:Y:S03]  /*0140*/  LDC.64 R2, c[0x0][0x210] ;  /* 0x00008400ff027b82 */ /* 0x000ee60000000a00 */
[----:B--2---:R-:W-:-:S05]  /*0150*/  IMAD.WIDE R14, R19, 0x4, R14 ;  /* 0x00000004130e7825 */ /* 0x004fca00078e020e */
[----:B------:R2:W2:Y:S01]  /*0160*/  LDG.E.EL R18, desc[UR4][R14.64] ;  /* 0x000000040e127981 */ /* 0x0004a2000c2e1900 */
[----:B----4-:R-:W-:-:S04]  /*0170*/  IMAD.WIDE R10, R19, 0x4, R10 ;  /* 0x00000004130a7825 */ /* 0x010fc800078e020a */
[----:B-----5:R-:W-:Y:S01]  /*0180*/  IMAD.WIDE R12, R19, 0x4, R12 ;  /* 0x00000004130c7825 */ /* 0x020fe200078e020c */
[----:B------:R4:W5:Y:S04]  /*0190*/  LDG.E.EL R8, desc[UR4][R10.64] ;  /* 0x000000040a087981 */ /* 0x000968000c2e1900 */
[----:B------:R-:W5:Y:S01]  /*01a0*/  LDG.E.EL R9, desc[UR4][R12.64] ;  /* 0x000000040c097981 */ /* 0x000f62000c2e1900 */
[----:B---3--:R-:W-:-:S05]  /*01b0*/  IMAD.WIDE R2, R0, 0x4, R2 ;  /* 0x0000000400027825 */ /* 0x008fca00078e0202 */
[----:B------:R-:W5:Y:S01]  /*01c0*/  LDG.E.64 R6, desc[UR4][R2.64] ;  /* 0x0000000402067981 */ /* 0x000f62000c1e1b00 */
[----:B0-2---:R-:W-:-:S04]  /*01d0*/  IMAD.WIDE R14, R19, 0x4, R16 ;  /* 0x00000004130e7825 */ /* 0x005fc800078e0210 */
[----:B-1----:R-:W-:Y:S02]  /*01e0*/  IMAD.WIDE R16, R19, 0x4, R4 ;  /* 0x0000000413107825 */ /* 0x002fe400078e0204 */
[----:B------:R-:W2:Y:S01]  /*01f0*/  LDG.E.EL R14, desc[UR4][R14.64] ;  /* 0x000000040e0e7981 */ /* 0x000ea2000c2e1900 */
[----:B----4-:R-:W-:Y:S01]  /*0200*/  HFMA2.MMA R10, -RZ, RZ, 1.625, 0 ;  /* 0x3e800000ff0a7435 */ /* 0x010fe200000001ff */
[----:B------:R-:W0:Y:S02]  /*0210*/  LDC.64 R4, c[0x0][0x240] ;  /* 0x00009000ff047b82 */ /* 0x000e240000000a00 */
[----:B------:R-:W2:Y:S01]  /*0220*/  LDG.E.EL R17, desc[UR4][R16.64] ;  /* 0x0000000410117981 */ /* 0x000ea2000c2e1900 */
[----:B0-----:R-:W-:-:S04]  /*0230*/  IMAD.WIDE R4, R0, 0x4, R4 ;  /* 0x0000000400047825 */ /* 0x001fc800078e0204 */
[----:B------:R-:W-:-:S04]  /*0240*/  FADD R18, R18, 9.9999997473787516356e-06 ;  /* 0x3727c5ac12127421 */ /* 0x000fc80000000000 */
[----:B------:R-:W0:Y:S02]  /*0250*/  MUFU.SQRT R19, R18 ;  /* 0x0000001200137308 */ /* 0x000e240000002000 */
[C---:B0-----:R-:W-:Y:S02]  /*0260*/  FSETP.GT.AND P0, PT, R19.reuse, 8.50705917302346158658e+37, PT ;  /* 0x7e8000001300780b */ /* 0x041fe40003f04000 */
[----:B------:R-:W-:-:S11]  /*0270*/  FSETP.GEU.AND P1, PT, R19, 1.175494350822287508e-38, PT ;  /* 0x008000001300780b */ /* 0x000fd60003f2e000 */
[----:B------:R-:W-:-:S04]  /*0280*/  @P0 FMUL R19, R19, 0.25 ;  /* 0x3e80000013130820 */ /* 0x000fc80000400000 */
[----:B------:R-:W-:-:S06]  /*0290*/  @!P1 FMUL R19, R19, 16777216 ;  /* 0x4b80000013139820 */ /* 0x000fcc0000400000 */
[----:B------:R-:W0:Y:S01]  /*02a0*/  MUFU.RCP R19, R19 ;  /* 0x0000001300137308 */ /* 0x000e220000001000 */
[----:B------:R-:W-:Y:S01]  /*02b0*/  FSEL R10, R10, 1, P0 ;  /* 0x3f8000000a0a7808 */ /* 0x000fe20000000000 */
[--C-:B-----5:R-:W-:Y:S01]  /*02c0*/  FADD R6, R6, R8.reuse ;  /* 0x0000000806067221 */ /* 0x120fe20000000000 */
[----:B------:R-:W-:-:S03]  /*02d0*/  FADD R7, R7, R8 ;  /* 0x0000000807077221 */ /* 0x000fc60000000000 */
[----:B------:R-:W-:Y:S01]  /*02e0*/  @!P1 FMUL R10, R10, 16777216 ;  /* 0x4b8000000a0a9820 */ /* 0x000fe20000400000 */
[C---:B------:R-:W-:Y:S01]  /*02f0*/  FADD R8, -R9.reuse, R6 ;  /* 0x0000000609087221 */ /* 0x040fe20000000100 */
[----:B------:R-:W-:Y:S02]  /*0300*/  FADD R9, -R9, R7 ;  /* 0x0000000709097221 */ /* 0x000fe40000000100 */
[----:B0-----:R-:W-:-:S04]  /*0310*/  FMUL R10, R19, R10 ;  /* 0x0000000a130a7220 */ /* 0x001fc80000400000 */
[-C--:B------:R-:W-:Y:S01]  /*0320*/  FMUL R8, R8, R10.reuse ;  /* 0x0000000a08087220 */ /* 0x080fe20000400000 */
[----:B------:R-:W-:-:S03]  /*0330*/  FMUL R10, R9, R10 ;  /* 0x0000000a090a7220 */ /* 0x000fc60000400000 */
[C-C-:B--2---:R-:W-:Y:S01]  /*0340*/  FFMA R8, R14.reuse, R8, R17.reuse ;  /* 0x000000080e087223 */ /* 0x144fe20000000011 */
[----:B------:R-:W-:-:S04]  /*0350*/  FFMA R10, R14, R10, R17 ;  /* 0x0000000a0e0a7223 */ /* 0x000fc80000000011 */
[----:B------:R-:W-:Y:S02]  /*0360*/  FSETP.GEU.AND P0, PT, R8, RZ, PT ;  /* 0x000000ff0800720b */ /* 0x000fe40003f0e000 */
[----:B------:R-:W-:Y:S02]  /*0370*/  FSETP.GEU.AND P1, PT, R10, RZ, PT ;  /* 0x000000ff0a00720b */ /* 0x000fe40003f2e000 */
[----:B------:R-:W-:Y:S02]  /*0380*/  FSEL R8, R8, RZ, P0 ;  /* 0x000000ff08087208 */ /* 0x000fe40000000000 */
[----:B------:R-:W-:Y:S01]  /*0390*/  FSEL R9, R10, RZ, P1 ;  /* 0x000000ff0a097208 */ /* 0x000fe20000800000 */
[----:B------:R-:W-:Y:S04]  /*03a0*/  STG.E.64 desc[UR4][R2.64], R6 ;  /* 0x0000000602007986 */ /* 0x000fe8000c101b04 */
[----:B------:R-:W-:Y:S01]  /*03b0*/  STG.E.64 desc[UR4][R4.64], R8 ;  /* 0x0000000804007986 */ /* 0x000fe2000c101b04 */
[----:B------:R-:W-:Y:S05]  /*03c0*/  EXIT ;  /* 0x000000000000794d */ /* 0x000fea0003800000 */
.L_x_0:
[----:B------:R-:W-:-:S00]  /*03d0*/  BRA `(.L_x_0) ;  /* 0xfffffffc00fc7947 */ /* 0x000fc0000383ffff */
[----:B------:R-:W-:-:S00]  /*03e0*/  NOP ;  /* 0x0000000000007918 */ /* 0x000fc00000000000 */
        /* <DEDUP_REMOVED lines=9> */
.L_x_1:


//--------------------- .nv.global.init           --------------------------
	.section	.nv.global.init,"aw",@progbits
.nv.global.init:
	.type		_$_str,@object
	.size		_$_str,(_$_str_$_2 - _$_str)
_$_str:
        /*0000*/ 	.byte	0x5f, 0x5f, 0x43, 0x55, 0x44, 0x41, 0x5f, 0x46, 0x54, 0x5a, 0x00
	.type		_$_str_$_2,@object
	.size		_$_str_$_2,(.L_1 - _$_str_$_2)
_$_str_$_2:
        /*000b*/ 	.byte	0x5f, 0x5f, 0x43, 0x55, 0x44, 0x41, 0x5f, 0x50, 0x52, 0x45, 0x43, 0x5f, 0x53, 0x51, 0x52, 0x54
        /*001b*/ 	.byte	0x00
.L_1:


//--------------------- .nv.constant0.triton_poi_fused__native_batch_norm_legit_no_training_convolution_relu_21 --------------------------
	.section	.nv.constant0.triton_poi_fused__native_batch_norm_legit_no_training_convolution_relu_21,"a",@progbits
	.sectionflags	@""
	.align	4
.nv.constant0.triton_poi_fused__native_batch_norm_legit_no_training_convolution_relu_21:
	.zero		588
